//
// Generated by NVIDIA NVVM Compiler
//
// Compiler Build ID: CL-36424714
// Cuda compilation tools, release 13.0, V13.0.88
// Based on NVVM 20.0.0
//

.version 9.0
.target sm_100
.address_size 64

	// .globl	_Z18scan_with_additionPiS_i
.extern .shared .align 16 .b8 temp[];

.visible .entry _Z18scan_with_additionPiS_i(
	.param .u64 .ptr .align 1 _Z18scan_with_additionPiS_i_param_0,
	.param .u64 .ptr .align 1 _Z18scan_with_additionPiS_i_param_1,
	.param .u32 _Z18scan_with_additionPiS_i_param_2
)
{
	.reg .pred 	%p<5>;
	.reg .b32 	%r<45>;
	.reg .b64 	%rd<9>;

	ld.param.u64 	%rd1, [_Z18scan_with_additionPiS_i_param_0];
	ld.param.u64 	%rd2, [_Z18scan_with_additionPiS_i_param_1];
	ld.param.u32 	%r13, [_Z18scan_with_additionPiS_i_param_2];
	mov.u32 	%r1, %tid.x;
	setp.eq.s32 	%p1, %r1, 0;
	mov.b32 	%r40, 0;
	@%p1 bra 	$L__BB0_2;
	cvta.to.global.u64 	%rd3, %rd1;
	add.s32 	%r15, %r1, -1;
	mul.wide.u32 	%rd4, %r15, 4;
	add.s64 	%rd5, %rd3, %rd4;
	ld.global.u32 	%r40, [%rd5];
$L__BB0_2:
	shl.b32 	%r17, %r1, 2;
	mov.u32 	%r18, temp;
	add.s32 	%r4, %r18, %r17;
	st.shared.u32 	[%r4], %r40;
	bar.sync 	0;
	setp.lt.s32 	%p2, %r13, 2;
	mov.b32 	%r44, 0;
	@%p2 bra 	$L__BB0_8;
	mov.b32 	%r42, 0;
	mov.b32 	%r41, 1;
$L__BB0_4:
	xor.b32  	%r44, %r42, 1;
	setp.lt.u32 	%p3, %r1, %r41;
	@%p3 bra 	$L__BB0_6;
	mad.lo.s32 	%r21, %r42, %r13, %r1;
	sub.s32 	%r22, %r21, %r41;
	shl.b32 	%r23, %r22, 2;
	add.s32 	%r25, %r18, %r23;
	ld.shared.u32 	%r26, [%r25];
	shl.b32 	%r27, %r41, 2;
	add.s32 	%r28, %r25, %r27;
	ld.shared.u32 	%r29, [%r28];
	add.s32 	%r43, %r29, %r26;
	bra.uni 	$L__BB0_7;
$L__BB0_6:
	mul.lo.s32 	%r30, %r42, %r13;
	shl.b32 	%r31, %r30, 2;
	add.s32 	%r32, %r4, %r31;
	ld.shared.u32 	%r43, [%r32];
$L__BB0_7:
	mul.lo.s32 	%r33, %r44, %r13;
	shl.b32 	%r34, %r33, 2;
	add.s32 	%r35, %r4, %r34;
	st.shared.u32 	[%r35], %r43;
	bar.sync 	0;
	shl.b32 	%r41, %r41, 1;
	setp.lt.s32 	%p4, %r41, %r13;
	mov.u32 	%r42, %r44;
	@%p4 bra 	$L__BB0_4;
$L__BB0_8:
	cvta.to.global.u64 	%rd6, %rd2;
	mul.lo.s32 	%r36, %r44, %r13;
	shl.b32 	%r37, %r36, 2;
	add.s32 	%r38, %r4, %r37;
	ld.shared.u32 	%r39, [%r38];
	mul.wide.u32 	%rd7, %r1, 4;
	add.s64 	%rd8, %rd6, %rd7;
	st.global.u32 	[%rd8], %r39;
	ret;

}
	// .globl	_Z7prescanPiS_i
.visible .entry _Z7prescanPiS_i(
	.param .u64 .ptr .align 1 _Z7prescanPiS_i_param_0,
	.param .u64 .ptr .align 1 _Z7prescanPiS_i_param_1,
	.param .u32 _Z7prescanPiS_i_param_2
)
{
	.reg .pred 	%p<8>;
	.reg .b32 	%r<52>;
	.reg .b32 	%f<4>;
	.reg .b64 	%rd<9>;

	ld.param.u64 	%rd1, [_Z7prescanPiS_i_param_0];
	ld.param.u64 	%rd2, [_Z7prescanPiS_i_param_1];
	ld.param.u32 	%r15, [_Z7prescanPiS_i_param_2];
	cvta.to.global.u64 	%rd3, %rd2;
	mov.u32 	%r1, %tid.x;
	shl.b32 	%r2, %r1, 1;
	mul.wide.u32 	%rd4, %r2, 4;
	add.s64 	%rd5, %rd3, %rd4;
	ld.global.u32 	%r17, [%rd5];
	shl.b32 	%r18, %r1, 3;
	mov.u32 	%r19, temp;
	add.s32 	%r3, %r19, %r18;
	or.b32  	%r4, %r2, 1;
	ld.global.u32 	%r20, [%rd5+4];
	st.shared.v2.u32 	[%r3], {%r17, %r20};
	shr.s32 	%r47, %r15, 1;
	setp.lt.s32 	%p1, %r47, 1;
	mov.b32 	%r49, 1;
	@%p1 bra 	$L__BB1_5;
	mov.b32 	%r49, 1;
$L__BB1_2:
	bar.sync 	0;
	setp.ge.s32 	%p2, %r1, %r47;
	@%p2 bra 	$L__BB1_4;
	mul.lo.s32 	%r22, %r49, %r4;
	shl.b32 	%r23, %r22, 2;
	add.s32 	%r25, %r19, %r23;
	ld.shared.u32 	%r26, [%r25+-4];
	shl.b32 	%r27, %r49, 2;
	add.s32 	%r28, %r25, %r27;
	ld.shared.u32 	%r29, [%r28+-4];
	add.s32 	%r30, %r29, %r26;
	st.shared.u32 	[%r28+-4], %r30;
$L__BB1_4:
	shl.b32 	%r49, %r49, 1;
	shr.u32 	%r9, %r47, 1;
	setp.gt.u32 	%p3, %r47, 1;
	mov.u32 	%r47, %r9;
	@%p3 bra 	$L__BB1_2;
$L__BB1_5:
	setp.ne.s32 	%p4, %r1, 0;
	@%p4 bra 	$L__BB1_7;
	shl.b32 	%r31, %r15, 2;
	add.s32 	%r33, %r19, %r31;
	mov.b32 	%r34, 0;
	st.shared.u32 	[%r33+-4], %r34;
$L__BB1_7:
	setp.lt.s32 	%p5, %r15, 2;
	@%p5 bra 	$L__BB1_12;
	mov.b32 	%r50, 1;
$L__BB1_9:
	shr.u32 	%r49, %r49, 1;
	bar.sync 	0;
	setp.ge.u32 	%p6, %r1, %r50;
	@%p6 bra 	$L__BB1_11;
	mul.lo.s32 	%r36, %r49, %r4;
	shl.b32 	%r37, %r36, 2;
	add.s32 	%r39, %r19, %r37;
	ld.shared.u32 	%r40, [%r39+-4];
	cvt.rn.f32.s32 	%f1, %r40;
	shl.b32 	%r41, %r49, 2;
	add.s32 	%r42, %r39, %r41;
	ld.shared.u32 	%r43, [%r42+-4];
	st.shared.u32 	[%r39+-4], %r43;
	cvt.rn.f32.s32 	%f2, %r43;
	add.f32 	%f3, %f1, %f2;
	cvt.rzi.s32.f32 	%r44, %f3;
	st.shared.u32 	[%r42+-4], %r44;
$L__BB1_11:
	shl.b32 	%r50, %r50, 1;
	setp.lt.s32 	%p7, %r50, %r15;
	@%p7 bra 	$L__BB1_9;
$L__BB1_12:
	cvta.to.global.u64 	%rd6, %rd1;
	bar.sync 	0;
	ld.shared.v2.u32 	{%r45, %r46}, [%r3];
	add.s64 	%rd8, %rd6, %rd4;
	st.global.u32 	[%rd8], %r45;
	st.global.u32 	[%rd8+4], %r46;
	ret;

}


// ===== COMPILED SASS (sm_100) =====

	.target	sm_100

	.elftype	@"ET_EXEC"


//--------------------- .note.nv.tkinfo           --------------------------
	.section	.note.nv.tkinfo,"",@"SHT_NOTE"
	.sectionflags	@"SHF_NOTE_NV_TKINFO"
	.tkinfo
        /*0018*/ 	.word	0x00000002
        /*0030*/ 	.string	""
        /*0030*/ 	.string	"ptxas"
        /*0030*/ 	.string	"Cuda compilation tools, release 13.0, V13.0.88"
        /*0030*/ 	.string	"Build cuda_13.0.r13.0/compiler.36424714_0"
        /*0030*/ 	.string	"-arch sm_100 -m 64 "



//--------------------- .note.nv.cuinfo           --------------------------
	.section	.note.nv.cuinfo,"",@"SHT_NOTE"
	.sectionflags	@"SHF_NOTE_NV_CUINFO"
        /*0018*/ 	.short	0x0002
        /*001a*/ 	.short	0x0064
        /*001c*/ 	.short	0x0082
	.zero		2


//--------------------- .nv.info                  --------------------------
	.section	.nv.info,"",@"SHT_CUDA_INFO"
	.align	4


	//----- nvinfo : EIATTR_REGCOUNT
	.align		4
        /*0000*/ 	.byte	0x04, 0x2f
        /*0002*/ 	.short	(.L_1 - .L_0)
	.align		4
.L_0:
        /*0004*/ 	.word	index@(_Z18scan_with_additionPiS_i)
        /*0008*/ 	.word	0x0000000c


	//----- nvinfo : EIATTR_FRAME_SIZE
	.align		4
.L_1:
        /*000c*/ 	.byte	0x04, 0x11
        /*000e*/ 	.short	(.L_3 - .L_2)
	.align		4
.L_2:
        /*0010*/ 	.word	index@(_Z18scan_with_additionPiS_i)
        /*0014*/ 	.word	0x00000000


	//----- nvinfo : EIATTR_REGCOUNT
	.align		4
.L_3:
        /*0018*/ 	.byte	0x04, 0x2f
        /*001a*/ 	.short	(.L_5 - .L_4)
	.align		4
.L_4:
        /*001c*/ 	.word	index@(_Z7prescanPiS_i)
        /*0020*/ 	.word	0x0000000e


	//----- nvinfo : EIATTR_FRAME_SIZE
	.align		4
.L_5:
        /*0024*/ 	.byte	0x04, 0x11
        /*0026*/ 	.short	(.L_7 - .L_6)
	.align		4
.L_6:
        /*0028*/ 	.word	index@(_Z7prescanPiS_i)
        /*002c*/ 	.word	0x00000000


	//----- nvinfo : EIATTR_MIN_STACK_SIZE
	.align		4
.L_7:
        /*0030*/ 	.byte	0x04, 0x12
        /*0032*/ 	.short	(.L_9 - .L_8)
	.align		4
.L_8:
        /*0034*/ 	.word	index@(_Z7prescanPiS_i)
        /*0038*/ 	.word	0x00000000


	//----- nvinfo : EIATTR_MIN_STACK_SIZE
	.align		4
.L_9:
        /*003c*/ 	.byte	0x04, 0x12
        /*003e*/ 	.short	(.L_11 - .L_10)
	.align		4
.L_10:
        /*0040*/ 	.word	index@(_Z18scan_with_additionPiS_i)
        /*0044*/ 	.word	0x00000000
.L_11:


//--------------------- .nv.compat                --------------------------
	.section	.nv.compat,"",@"SHT_CUDA_COMPAT_INFO"
	.align	4
        /*0000*/ 	.byte	0x02, 0x09, 0x00, 0x00, 0x02, 0x02, 0x01, 0x00, 0x02, 0x05, 0x05, 0x00, 0x03, 0x07, 0x01, 0x01
        /*0010*/ 	.byte	0x02, 0x03, 0x00, 0x00, 0x02, 0x06, 0x01, 0x00, 0x04, 0x0b, 0x08, 0x00, 0x09, 0x00, 0x00, 0x00
        /*0020*/ 	.byte	0x00, 0x00, 0x00, 0x00


//--------------------- .nv.info._Z7prescanPiS_i  --------------------------
	.section	.nv.info._Z7prescanPiS_i,"",@"SHT_CUDA_INFO"
	.sectionflags	@""
	.align	4


	//----- nvinfo : EIATTR_CUDA_API_VERSION
	.align		4
        /*0000*/ 	.byte	0x04, 0x37
        /*0002*/ 	.short	(.L_13 - .L_12)
.L_12:
        /*0004*/ 	.word	0x00000082


	//----- nvinfo : EIATTR_KPARAM_INFO
	.align		4
.L_13:
        /*0008*/ 	.byte	0x04, 0x17
        /*000a*/ 	.short	(.L_15 - .L_14)
.L_14:
        /*000c*/ 	.word	0x00000000
        /*0010*/ 	.short	0x0002
        /*0012*/ 	.short	0x0010
        /*0014*/ 	.byte	0x00, 0xf0, 0x11, 0x00


	//----- nvinfo : EIATTR_KPARAM_INFO
	.align		4
.L_15:
        /*0018*/ 	.byte	0x04, 0x17
        /*001a*/ 	.short	(.L_17 - .L_16)
.L_16:
        /*001c*/ 	.word	0x00000000
        /*0020*/ 	.short	0x0001
        /*0022*/ 	.short	0x0008
        /*0024*/ 	.byte	0x00, 0xf5, 0x21, 0x00


	//----- nvinfo : EIATTR_KPARAM_INFO
	.align		4
.L_17:
        /*0028*/ 	.byte	0x04, 0x17
        /*002a*/ 	.short	(.L_19 - .L_18)
.L_18:
        /*002c*/ 	.word	0x00000000
        /*0030*/ 	.short	0x0000
        /*0032*/ 	.short	0x0000
        /*0034*/ 	.byte	0x00, 0xf5, 0x21, 0x00


	//----- nvinfo : EIATTR_SPARSE_MMA_MASK
	.align		4
.L_19:
        /*0038*/ 	.byte	0x03, 0x50
        /*003a*/ 	.short	0x0000


	//----- nvinfo : EIATTR_MAXREG_COUNT
	.align		4
        /*003c*/ 	.byte	0x03, 0x1b
        /*003e*/ 	.short	0x00ff


	//----- nvinfo : EIATTR_NUM_BARRIERS
	.align		4
        /*0040*/ 	.byte	0x02, 0x4c
        /*0042*/ 	.byte	0x01
	.zero		1


	//----- nvinfo : EIATTR_MERCURY_ISA_VERSION
	.align		4
        /*0044*/ 	.byte	0x03, 0x5f
        /*0046*/ 	.short	0x0101


	//----- nvinfo : EIATTR_VRC_CTA_INIT_COUNT
	.align		4
        /*0048*/ 	.byte	0x02, 0x4a
	.zero		1
	.zero		1


	//----- nvinfo : EIATTR_EXIT_INSTR_OFFSETS
	.align		4
        /*004c*/ 	.byte	0x04, 0x1c
        /*004e*/ 	.short	(.L_21 - .L_20)


	//   ....[0]....
.L_20:
        /*0050*/ 	.word	0x00000440


	//----- nvinfo : EIATTR_CRS_STACK_SIZE
	.align		4
.L_21:
        /*0054*/ 	.byte	0x04, 0x1e
        /*0056*/ 	.short	(.L_23 - .L_22)
.L_22:
        /*0058*/ 	.word	0x00000000


	//----- nvinfo : EIATTR_CBANK_PARAM_SIZE
	.align		4
.L_23:
        /*005c*/ 	.byte	0x03, 0x19
        /*005e*/ 	.short	0x0014


	//----- nvinfo : EIATTR_PARAM_CBANK
	.align		4
        /*0060*/ 	.byte	0x04, 0x0a
        /*0062*/ 	.short	(.L_25 - .L_24)
	.align		4
.L_24:
        /*0064*/ 	.word	index@(.nv.constant0._Z7prescanPiS_i)
        /*0068*/ 	.short	0x0380
        /*006a*/ 	.short	0x0014


	//----- nvinfo : EIATTR_SW_WAR
	.align		4
.L_25:
        /*006c*/ 	.byte	0x04, 0x36
        /*006e*/ 	.short	(.L_27 - .L_26)
.L_26:
        /*0070*/ 	.word	0x00000008
.L_27:


//--------------------- .nv.info._Z18scan_with_additionPiS_i --------------------------
	.section	.nv.info._Z18scan_with_additionPiS_i,"",@"SHT_CUDA_INFO"
	.sectionflags	@""
	.align	4


	//----- nvinfo : EIATTR_CUDA_API_VERSION
	.align		4
        /*0000*/ 	.byte	0x04, 0x37
        /*0002*/ 	.short	(.L_29 - .L_28)
.L_28:
        /*0004*/ 	.word	0x00000082


	//----- nvinfo : EIATTR_KPARAM_INFO
	.align		4
.L_29:
        /*0008*/ 	.byte	0x04, 0x17
        /*000a*/ 	.short	(.L_31 - .L_30)
.L_30:
        /*000c*/ 	.word	0x00000000
        /*0010*/ 	.short	0x0002
        /*0012*/ 	.short	0x0010
        /*0014*/ 	.byte	0x00, 0xf0, 0x11, 0x00


	//----- nvinfo : EIATTR_KPARAM_INFO
	.align		4
.L_31:
        /*0018*/ 	.byte	0x04, 0x17
        /*001a*/ 	.short	(.L_33 - .L_32)
.L_32:
        /*001c*/ 	.word	0x00000000
        /*0020*/ 	.short	0x0001
        /*0022*/ 	.short	0x0008
        /*0024*/ 	.byte	0x00, 0xf5, 0x21, 0x00


	//----- nvinfo : EIATTR_KPARAM_INFO
	.align		4
.L_33:
        /*0028*/ 	.byte	0x04, 0x17
        /*002a*/ 	.short	(.L_35 - .L_34)
.L_34:
        /*002c*/ 	.word	0x00000000
        /*0030*/ 	.short	0x0000
        /*0032*/ 	.short	0x0000
        /*0034*/ 	.byte	0x00, 0xf5, 0x21, 0x00


	//----- nvinfo : EIATTR_SPARSE_MMA_MASK
	.align		4
.L_35:
        /*0038*/ 	.byte	0x03, 0x50
        /*003a*/ 	.short	0x0000


	//----- nvinfo : EIATTR_MAXREG_COUNT
	.align		4
        /*003c*/ 	.byte	0x03, 0x1b
        /*003e*/ 	.short	0x00ff


	//----- nvinfo : EIATTR_NUM_BARRIERS
	.align		4
        /*0040*/ 	.byte	0x02, 0x4c
        /*0042*/ 	.byte	0x01
	.zero		1


	//----- nvinfo : EIATTR_MERCURY_ISA_VERSION
	.align		4
        /*0044*/ 	.byte	0x03, 0x5f
        /*0046*/ 	.short	0x0101


	//----- nvinfo : EIATTR_VRC_CTA_INIT_COUNT
	.align		4
        /*0048*/ 	.byte	0x02, 0x4a
	.zero		1
	.zero		1


	//----- nvinfo : EIATTR_EXIT_INSTR_OFFSETS
	.align		4
        /*004c*/ 	.byte	0x04, 0x1c
        /*004e*/ 	.short	(.L_37 - .L_36)


	//   ....[0]....
.L_36:
        /*0050*/ 	.word	0x00000390


	//----- nvinfo : EIATTR_CRS_STACK_SIZE
	.align		4
.L_37:
        /*0054*/ 	.byte	0x04, 0x1e
        /*0056*/ 	.short	(.L_39 - .L_38)
.L_38:
        /*0058*/ 	.word	0x00000000


	//----- nvinfo : EIATTR_CBANK_PARAM_SIZE
	.align		4
.L_39:
        /*005c*/ 	.byte	0x03, 0x19
        /*005e*/ 	.short	0x0014


	//----- nvinfo : EIATTR_PARAM_CBANK
	.align		4
        /*0060*/ 	.byte	0x04, 0x0a
        /*0062*/ 	.short	(.L_41 - .L_40)
	.align		4
.L_40:
        /*0064*/ 	.word	index@(.nv.constant0._Z18scan_with_additionPiS_i)
        /*0068*/ 	.short	0x0380
        /*006a*/ 	.short	0x0014


	//----- nvinfo : EIATTR_SW_WAR
	.align		4
.L_41:
        /*006c*/ 	.byte	0x04, 0x36
        /*006e*/ 	.short	(.L_43 - .L_42)
.L_42:
        /*0070*/ 	.word	0x00000008
.L_43:


//--------------------- .nv.callgraph             --------------------------
	.section	.nv.callgraph,"",@"SHT_CUDA_CALLGRAPH"
	.align	4
	.sectionentsize	8
	.align		4
        /*0000*/ 	.word	0x00000000
	.align		4
        /*0004*/ 	.word	0xffffffff
	.align		4
        /*0008*/ 	.word	0x00000000
	.align		4
        /*000c*/ 	.word	0xfffffffe
	.align		4
        /*0010*/ 	.word	0x00000000
	.align		4
        /*0014*/ 	.word	0xfffffffd
	.align		4
        /*0018*/ 	.word	0x00000000
	.align		4
        /*001c*/ 	.word	0xfffffffc


//--------------------- .text._Z7prescanPiS_i     --------------------------
	.section	.text._Z7prescanPiS_i,"ax",@progbits
	.align	128
        .global         _Z7prescanPiS_i
        .type           _Z7prescanPiS_i,@function
        .size           _Z7prescanPiS_i,(.L_x_13 - _Z7prescanPiS_i)
        .other          _Z7prescanPiS_i,@"STO_CUDA_ENTRY STV_DEFAULT"
_Z7prescanPiS_i:
.text._Z7prescanPiS_i:
[----:B------:R-:W-:Y:S01]  /*0000*/  LDC R1, c[0x0][0x37c] ;  /* 0x0000df00ff017b82 */ /* 0x000fe20000000800 */
[----:B------:R-:W0:Y:S07]  /*0010*/  S2R R11, SR_TID.X ;  /* 0x00000000000b7919 */ /* 0x000e2e0000002100 */
[----:B------:R-:W1:Y:S01]  /*0020*/  LDC.64 R2, c[0x0][0x388] ;  /* 0x0000e200ff027b82 */ /* 0x000e620000000a00 */
[----:B------:R-:W2:Y:S01]  /*0030*/  LDCU.64 UR8, c[0x0][0x358] ;  /* 0x00006b00ff0877ac */ /* 0x000ea20008000a00 */
[----:B------:R-:W3:Y:S06]  /*0040*/  LDCU UR6, c[0x0][0x390] ;  /* 0x00007200ff0677ac */ /* 0x000eec0008000800 */
[----:B------:R-:W4:Y:S08]  /*0050*/  S2UR UR5, SR_CgaCtaId ;  /* 0x00000000000579c3 */ /* 0x000f300000008800 */
[----:B------:R-:W5:Y:S01]  /*0060*/  LDC R10, c[0x0][0x390] ;  /* 0x0000e400ff0a7b82 */ /* 0x000f620000000800 */
[----:B0-----:R-:W-:-:S04]  /*0070*/  IMAD.SHL.U32 R0, R11, 0x2, RZ ;  /* 0x000000020b007824 */ /* 0x001fc800078e00ff */
[----:B-1----:R-:W-:-:S05]  /*0080*/  IMAD.WIDE.U32 R2, R0, 0x4, R2 ;  /* 0x0000000400027825 */ /* 0x002fca00078e0002 */
[----:B--2---:R-:W2:Y:S04]  /*0090*/  LDG.E R4, desc[UR8][R2.64] ;  /* 0x0000000802047981 */ /* 0x004ea8000c1e1900 */
[----:B------:R0:W2:Y:S01]  /*00a0*/  LDG.E R5, desc[UR8][R2.64+0x4] ;  /* 0x0000040802057981 */ /* 0x0000a2000c1e1900 */
[----:B------:R-:W-:Y:S01]  /*00b0*/  UMOV UR4, 0x400 ;  /* 0x0000040000047882 */ /* 0x000fe20000000000 */
[----:B------:R-:W-:Y:S01]  /*00c0*/  ISETP.NE.AND P1, PT, R11, RZ, PT ;  /* 0x000000ff0b00720c */ /* 0x000fe20003f25270 */
[----:B----4-:R-:W-:Y:S02]  /*00d0*/  ULEA UR4, UR5, UR4, 0x18 ;  /* 0x0000000405047291 */ /* 0x010fe4000f8ec0ff */
[----:B---3--:R-:W-:-:S04]  /*00e0*/  USHF.R.S32.HI UR5, URZ, 0x1, UR6 ;  /* 0x00000001ff057899 */ /* 0x008fc80008011406 */
[----:B------:R-:W-:Y:S01]  /*00f0*/  LEA R6, R11, UR4, 0x3 ;  /* 0x000000040b067c11 */ /* 0x000fe2000f8e18ff */
[----:B------:R-:W-:Y:S01]  /*0100*/  UISETP.GE.AND UP0, UPT, UR5, 0x1, UPT ;  /* 0x000000010500788c */ /* 0x000fe2000bf06270 */
[----:B0-----:R-:W-:Y:S02]  /*0110*/  IMAD.MOV.U32 R3, RZ, RZ, 0x1 ;  /* 0x00000001ff037424 */ /* 0x001fe400078e00ff */
[----:B------:R-:W-:Y:S02]  /*0120*/  VIADD R2, R0, 0x1 ;  /* 0x0000000100027836 */ /* 0x000fe40000000000 */
[----:B-----5:R-:W-:Y:S01]  /*0130*/  @!P1 LEA R9, R10, UR4, 0x2 ;  /* 0x000000040a099c11 */ /* 0x020fe2000f8e10ff */
[----:B--2---:R0:W-:Y:S03]  /*0140*/  STS.64 [R6], R4 ;  /* 0x0000000406007388 */ /* 0x0041e60000000a00 */
[----:B------:R-:W-:Y:S05]  /*0150*/  BRA.U !UP0, `(.L_x_0) ;  /* 0x00000001083c7547 */ /* 0x000fea000b800000 */
[----:B------:R-:W-:-:S07]  /*0160*/  IMAD.MOV.U32 R3, RZ, RZ, 0x1 ;  /* 0x00000001ff037424 */ /* 0x000fce00078e00ff */
.L_x_1:
[----:B------:R-:W-:Y:S01]  /*0170*/  BAR.SYNC.DEFER_BLOCKING 0x0 ;  /* 0x0000000000007b1d */ /* 0x000fe20000010000 */
[----:B------:R-:W-:Y:S01]  /*0180*/  ISETP.GE.AND P0, PT, R11, UR5, PT ;  /* 0x000000050b007c0c */ /* 0x000fe2000bf06270 */
[----:B------:R-:W-:Y:S02]  /*0190*/  UISETP.GT.U32.AND UP0, UPT, UR5, 0x1, UPT ;  /* 0x000000010500788c */ /* 0x000fe4000bf04070 */
[----:B------:R-:W-:-:S07]  /*01a0*/  USHF.R.U32.HI UR6, URZ, 0x1, UR5 ;  /* 0x00000001ff067899 */ /* 0x000fce0008011605 */
[----:B------:R-:W-:-:S03]  /*01b0*/  UMOV UR5, UR6 ;  /* 0x0000000600057c82 */ /* 0x000fc60008000000 */
[----:B0-----:R-:W-:-:S05]  /*01c0*/  @!P0 IMAD R4, R2, R3, RZ ;  /* 0x0000000302048224 */ /* 0x001fca00078e02ff */
[----:B------:R-:W-:-:S04]  /*01d0*/  @!P0 LEA R4, R4, UR4, 0x2 ;  /* 0x0000000404048c11 */ /* 0x000fc8000f8e10ff */
[C---:B-1----:R-:W-:Y:S01]  /*01e0*/  @!P0 LEA R5, R3.reuse, R4, 0x2 ;  /* 0x0000000403058211 */ /* 0x042fe200078e10ff */
[----:B------:R-:W-:Y:S01]  /*01f0*/  IMAD.SHL.U32 R3, R3, 0x2, RZ ;  /* 0x0000000203037824 */ /* 0x000fe200078e00ff */
[----:B------:R-:W-:Y:S04]  /*0200*/  @!P0 LDS R4, [R4+-0x4] ;  /* 0xfffffc0004048984 */ /* 0x000fe80000000800 */
[----:B------:R-:W0:Y:S02]  /*0210*/  @!P0 LDS R7, [R5+-0x4] ;  /* 0xfffffc0005078984 */ /* 0x000e240000000800 */
[----:B0-----:R-:W-:-:S05]  /*0220*/  @!P0 IMAD.IADD R8, R4, 0x1, R7 ;  /* 0x0000000104088824 */ /* 0x001fca00078e0207 */
[----:B------:R1:W-:Y:S01]  /*0230*/  @!P0 STS [R5+-0x4], R8 ;  /* 0xfffffc0805008388 */ /* 0x0003e20000000800 */
[----:B------:R-:W-:Y:S05]  /*0240*/  BRA.U UP0, `(.L_x_1) ;  /* 0xfffffffd00c87547 */ /* 0x000fea000b83ffff */
.L_x_0:
[----:B------:R2:W-:Y:S01]  /*0250*/  @!P1 STS [R9+-0x4], RZ ;  /* 0xfffffcff09009388 */ /* 0x0005e20000000800 */
[----:B------:R-:W-:-:S13]  /*0260*/  ISETP.GE.AND P0, PT, R10, 0x2, PT ;  /* 0x000000020a00780c */ /* 0x000fda0003f06270 */
[----:B--2---:R-:W-:Y:S05]  /*0270*/  @!P0 BRA `(.L_x_2) ;  /* 0x0000000000588947 */ /* 0x004fea0003800000 */
[----:B------:R-:W2:Y:S01]  /*0280*/  LDCU UR6, c[0x0][0x390] ;  /* 0x00007200ff0677ac */ /* 0x000ea20008000800 */
[----:B------:R-:W-:-:S05]  /*0290*/  UMOV UR5, 0x1 ;  /* 0x0000000100057882 */ /* 0x000fca0000000000 */
.L_x_5:
[----:B------:R-:W-:Y:S01]  /*02a0*/  BAR.SYNC.DEFER_BLOCKING 0x0 ;  /* 0x0000000000007b1d */ /* 0x000fe20000010000 */
[----:B------:R-:W-:Y:S01]  /*02b0*/  ISETP.GE.U32.AND P0, PT, R11, UR5, PT ;  /* 0x000000050b007c0c */ /* 0x000fe2000bf06070 */
[----:B------:R-:W-:Y:S01]  /*02c0*/  USHF.L.U32 UR5, UR5, 0x1, URZ ;  /* 0x0000000105057899 */ /* 0x000fe200080006ff */
[----:B------:R-:W-:-:S03]  /*02d0*/  SHF.R.U32.HI R3, RZ, 0x1, R3 ;  /* 0x00000001ff037819 */ /* 0x000fc60000011603 */
[----:B------:R-:W-:Y:S08]  /*02e0*/  BSSY.RECONVERGENT B0, `(.L_x_3) ;  /* 0x000000d000007945 */ /* 0x000ff00003800200 */
[----:B---3--:R-:W-:Y:S05]  /*02f0*/  @P0 BRA `(.L_x_4) ;  /* 0x00000000002c0947 */ /* 0x008fea0003800000 */
[----:B0-----:R-:W-:-:S05]  /*0300*/  IMAD R4, R2, R3, RZ ;  /* 0x0000000302047224 */ /* 0x001fca00078e02ff */
[----:B------:R-:W-:-:S04]  /*0310*/  LEA R4, R4, UR4, 0x2 ;  /* 0x0000000404047c11 */ /* 0x000fc8000f8e10ff */
[----:B------:R-:W-:Y:S01]  /*0320*/  LEA R7, R3, R4, 0x2 ;  /* 0x0000000403077211 */ /* 0x000fe200078e10ff */
[----:B-1----:R-:W0:Y:S04]  /*0330*/  LDS R5, [R4+-0x4] ;  /* 0xfffffc0004057984 */ /* 0x002e280000000800 */
[----:B------:R-:W1:Y:S01]  /*0340*/  LDS R9, [R7+-0x4] ;  /* 0xfffffc0007097984 */ /* 0x000e620000000800 */
[----:B0-----:R-:W-:Y:S02]  /*0350*/  I2FP.F32.S32 R5, R5 ;  /* 0x0000000500057245 */ /* 0x001fe40000201400 */
[----:B-1----:R-:W-:Y:S01]  /*0360*/  I2FP.F32.S32 R8, R9 ;  /* 0x0000000900087245 */ /* 0x002fe20000201400 */
[----:B------:R3:W-:Y:S04]  /*0370*/  STS [R4+-0x4], R9 ;  /* 0xfffffc0904007388 */ /* 0x0007e80000000800 */
[----:B------:R-:W-:-:S04]  /*0380*/  FADD R5, R5, R8 ;  /* 0x0000000805057221 */ /* 0x000fc80000000000 */
[----:B------:R-:W0:Y:S02]  /*0390*/  F2I.TRUNC.NTZ R8, R5 ;  /* 0x0000000500087305 */ /* 0x000e24000020f100 */
[----:B0-----:R3:W-:Y:S02]  /*03a0*/  STS [R7+-0x4], R8 ;  /* 0xfffffc0807007388 */ /* 0x0017e40000000800 */
.L_x_4:
[----:B--2---:R-:W-:Y:S05]  /*03b0*/  BSYNC.RECONVERGENT B0 ;  /* 0x0000000000007941 */ /* 0x004fea0003800200 */
.L_x_3:
[----:B------:R-:W-:-:S09]  /*03c0*/  UISETP.GE.AND UP0, UPT, UR5, UR6, UPT ;  /* 0x000000060500728c */ /* 0x000fd2000bf06270 */
[----:B------:R-:W-:Y:S05]  /*03d0*/  BRA.U !UP0, `(.L_x_5) ;  /* 0xfffffffd08b07547 */ /* 0x000fea000b83ffff */
.L_x_2:
[----:B------:R-:W-:Y:S08]  /*03e0*/  BAR.SYNC.DEFER_BLOCKING 0x0 ;  /* 0x0000000000007b1d */ /* 0x000ff00000010000 */
[----:B------:R-:W2:Y:S01]  /*03f0*/  LDC.64 R2, c[0x0][0x380] ;  /* 0x0000e000ff027b82 */ /* 0x000ea20000000a00 */
[----:B0--3--:R-:W0:Y:S01]  /*0400*/  LDS.64 R6, [R6] ;  /* 0x0000000006067984 */ /* 0x009e220000000a00 */
[----:B--2---:R-:W-:-:S05]  /*0410*/  IMAD.WIDE.U32 R2, R0, 0x4, R2 ;  /* 0x0000000400027825 */ /* 0x004fca00078e0002 */
[----:B0-----:R-:W-:Y:S04]  /*0420*/  STG.E desc[UR8][R2.64], R6 ;  /* 0x0000000602007986 */ /* 0x001fe8000c101908 */
[----:B------:R-:W-:Y:S01]  /*0430*/  STG.E desc[UR8][R2.64+0x4], R7 ;  /* 0x0000040702007986 */ /* 0x000fe2000c101908 */
[----:B------:R-:W-:Y:S05]  /*0440*/  EXIT ;  /* 0x000000000000794d */ /* 0x000fea0003800000 */
.L_x_6:
[----:B------:R-:W-:-:S00]  /*0450*/  BRA `(.L_x_6) ;  /* 0xfffffffc00fc7947 */ /* 0x000fc0000383ffff */
[----:B------:R-:W-:-:S00]  /*0460*/  NOP ;  /* 0x0000000000007918 */ /* 0x000fc00000000000 */
        /* <DEDUP_REMOVED lines=9> */
.L_x_13:


//--------------------- .text._Z18scan_with_additionPiS_i --------------------------
	.section	.text._Z18scan_with_additionPiS_i,"ax",@progbits
	.align	128
        .global         _Z18scan_with_additionPiS_i
        .type           _Z18scan_with_additionPiS_i,@function
        .size           _Z18scan_with_additionPiS_i,(.L_x_14 - _Z18scan_with_additionPiS_i)
        .other          _Z18scan_with_additionPiS_i,@"STO_CUDA_ENTRY STV_DEFAULT"
_Z18scan_with_additionPiS_i:
.text._Z18scan_with_additionPiS_i:
[----:B------:R-:W-:Y:S01]  /*0000*/  LDC R1, c[0x0][0x37c] ;  /* 0x0000df00ff017b82 */ /* 0x000fe20000000800 */
[----:B------:R-:W0:Y:S01]  /*0010*/  S2R R7, SR_TID.X ;  /* 0x0000000000077919 */ /* 0x000e220000002100 */
[----:B------:R-:W1:Y:S01]  /*0020*/  LDCU.64 UR6, c[0x0][0x358] ;  /* 0x00006b00ff0677ac */ /* 0x000e620008000a00 */
[----:B------:R-:W-:Y:S01]  /*0030*/  IMAD.MOV.U32 R0, RZ, RZ, RZ ;  /* 0x000000ffff007224 */ /* 0x000fe200078e00ff */
[----:B0-----:R-:W-:-:S13]  /*0040*/  ISETP.NE.AND P0, PT, R7, RZ, PT ;  /* 0x000000ff0700720c */ /* 0x001fda0003f05270 */
[----:B------:R-:W0:Y:S01]  /*0050*/  @P0 LDC.64 R2, c[0x0][0x380] ;  /* 0x0000e000ff020b82 */ /* 0x000e220000000a00 */
[----:B------:R-:W-:-:S04]  /*0060*/  @P0 VIADD R5, R7, 0xffffffff ;  /* 0xffffffff07050836 */ /* 0x000fc80000000000 */
[----:B0-----:R-:W-:-:S05]  /*0070*/  @P0 IMAD.WIDE.U32 R2, R5, 0x4, R2 ;  /* 0x0000000405020825 */ /* 0x001fca00078e0002 */
[----:B-1----:R-:W2:Y:S01]  /*0080*/  @P0 LDG.E R0, desc[UR6][R2.64] ;  /* 0x0000000602000981 */ /* 0x002ea2000c1e1900 */
[----:B------:R-:W0:Y:S01]  /*0090*/  S2UR UR5, SR_CgaCtaId ;  /* 0x00000000000579c3 */ /* 0x000e220000008800 */
[----:B------:R-:W-:Y:S01]  /*00a0*/  UMOV UR4, 0x400 ;  /* 0x0000040000047882 */ /* 0x000fe20000000000 */
[----:B------:R-:W-:Y:S01]  /*00b0*/  IMAD.MOV.U32 R4, RZ, RZ, RZ ;  /* 0x000000ffff047224 */ /* 0x000fe200078e00ff */
[----:B0-----:R-:W-:Y:S01]  /*00c0*/  ULEA UR4, UR5, UR4, 0x18 ;  /* 0x0000000405047291 */ /* 0x001fe2000f8ec0ff */
[----:B------:R-:W0:Y:S05]  /*00d0*/  LDCU UR5, c[0x0][0x390] ;  /* 0x00007200ff0577ac */ /* 0x000e2a0008000800 */
[----:B------:R-:W-:-:S02]  /*00e0*/  LEA R5, R7, UR4, 0x2 ;  /* 0x0000000407057c11 */ /* 0x000fc4000f8e10ff */
[----:B0-----:R-:W-:-:S04]  /*00f0*/  MOV R9, UR5 ;  /* 0x0000000500097c02 */ /* 0x001fc80008000f00 */
[----:B------:R-:W-:Y:S01]  /*0100*/  ISETP.GE.AND P0, PT, R9, 0x2, PT ;  /* 0x000000020900780c */ /* 0x000fe20003f06270 */
[----:B--2---:R0:W-:Y:S01]  /*0110*/  STS [R5], R0 ;  /* 0x0000000005007388 */ /* 0x0041e20000000800 */
[----:B------:R-:W-:Y:S11]  /*0120*/  BAR.SYNC.DEFER_BLOCKING 0x0 ;  /* 0x0000000000007b1d */ /* 0x000ff60000010000 */
[----:B------:R-:W-:Y:S05]  /*0130*/  @!P0 BRA `(.L_x_7) ;  /* 0x00000000007c8947 */ /* 0x000fea0003800000 */
[----:B0-----:R-:W-:Y:S01]  /*0140*/  HFMA2 R0, -RZ, RZ, 0, 0 ;  /* 0x00000000ff007431 */ /* 0x001fe200000001ff */
[----:B------:R-:W-:Y:S01]  /*0150*/  BSSY.RECONVERGENT B0, `(.L_x_7) ;  /* 0x000001d000007945 */ /* 0x000fe20003800200 */
[----:B------:R-:W-:Y:S01]  /*0160*/  IMAD.MOV.U32 R2, RZ, RZ, 0x1 ;  /* 0x00000001ff027424 */ /* 0x000fe200078e00ff */
[----:B------:R-:W0:Y:S06]  /*0170*/  LDCU UR5, c[0x0][0x390] ;  /* 0x00007200ff0577ac */ /* 0x000e2c0008000800 */
.L_x_11:
[----:B------:R-:W-:Y:S01]  /*0180*/  ISETP.GE.U32.AND P0, PT, R7, R2, PT ;  /* 0x000000020700720c */ /* 0x000fe20003f06070 */
[----:B------:R-:W-:Y:S01]  /*0190*/  BSSY.RECONVERGENT B1, `(.L_x_8) ;  /* 0x0000010000017945 */ /* 0x000fe20003800200 */
[----:B------:R-:W-:-:S11]  /*01a0*/  LOP3.LUT R4, R0, 0x1, RZ, 0x3c, !PT ;  /* 0x0000000100047812 */ /* 0x000fd600078e3cff */
[----:B-1----:R-:W-:Y:S05]  /*01b0*/  @!P0 BRA `(.L_x_9) ;  /* 0x0000000000248947 */ /* 0x002fea0003800000 */
[----:B0-----:R-:W-:-:S05]  /*01c0*/  MOV R9, UR5 ;  /* 0x0000000500097c02 */ /* 0x001fca0008000f00 */
[----:B------:R-:W-:-:S04]  /*01d0*/  IMAD R3, R0, R9, R7 ;  /* 0x0000000900037224 */ /* 0x000fc800078e0207 */
[----:B------:R-:W-:-:S05]  /*01e0*/  IMAD.IADD R3, R3, 0x1, -R2 ;  /* 0x0000000103037824 */ /* 0x000fca00078e0a02 */
[----:B------:R-:W-:-:S04]  /*01f0*/  LEA R3, R3, UR4, 0x2 ;  /* 0x0000000403037c11 */ /* 0x000fc8000f8e10ff */
[----:B------:R-:W-:Y:S02]  /*0200*/  LEA R0, R2, R3, 0x2 ;  /* 0x0000000302007211 */ /* 0x000fe400078e10ff */
[----:B------:R-:W-:Y:S04]  /*0210*/  LDS R3, [R3] ;  /* 0x0000000003037984 */ /* 0x000fe80000000800 */
[----:B------:R-:W0:Y:S02]  /*0220*/  LDS R0, [R0] ;  /* 0x0000000000007984 */ /* 0x000e240000000800 */
[----:B0-----:R-:W-:Y:S01]  /*0230*/  IMAD.IADD R6, R3, 0x1, R0 ;  /* 0x0000000103067824 */ /* 0x001fe200078e0200 */
[----:B------:R-:W-:Y:S06]  /*0240*/  BRA `(.L_x_10) ;  /* 0x0000000000107947 */ /* 0x000fec0003800000 */
.L_x_9:
[----:B0-----:R-:W-:-:S05]  /*0250*/  MOV R9, UR5 ;  /* 0x0000000500097c02 */ /* 0x001fca0008000f00 */
[----:B------:R-:W-:-:S04]  /*0260*/  IMAD R0, R0, R9, RZ ;  /* 0x0000000900007224 */ /* 0x000fc800078e02ff */
[----:B------:R-:W-:-:S05]  /*0270*/  IMAD R0, R0, 0x4, R5 ;  /* 0x0000000400007824 */ /* 0x000fca00078e0205 */
[----:B------:R0:W1:Y:S02]  /*0280*/  LDS R6, [R0] ;  /* 0x0000000000067984 */ /* 0x0000640000000800 */
.L_x_10:
[----:B------:R-:W-:Y:S05]  /*0290*/  BSYNC.RECONVERGENT B1 ;  /* 0x0000000000017941 */ /* 0x000fea0003800200 */
.L_x_8:
[----:B------:R-:W-:Y:S02]  /*02a0*/  IMAD.SHL.U32 R2, R2, 0x2, RZ ;  /* 0x0000000202027824 */ /* 0x000fe400078e00ff */
[----:B0-----:R-:W-:-:S03]  /*02b0*/  IMAD R0, R4, R9, RZ ;  /* 0x0000000904007224 */ /* 0x001fc600078e02ff */
[----:B------:R-:W-:Y:S02]  /*02c0*/  ISETP.GE.AND P0, PT, R2, R9, PT ;  /* 0x000000090200720c */ /* 0x000fe40003f06270 */
[----:B------:R-:W-:Y:S02]  /*02d0*/  LEA R3, R0, R5, 0x2 ;  /* 0x0000000500037211 */ /* 0x000fe400078e10ff */
[----:B------:R-:W-:-:S03]  /*02e0*/  MOV R0, R4 ;  /* 0x0000000400007202 */ /* 0x000fc60000000f00 */
[----:B-1----:R1:W-:Y:S01]  /*02f0*/  STS [R3], R6 ;  /* 0x0000000603007388 */ /* 0x0023e20000000800 */
[----:B------:R-:W-:Y:S06]  /*0300*/  BAR.SYNC.DEFER_BLOCKING 0x0 ;  /* 0x0000000000007b1d */ /* 0x000fec0000010000 */
[----:B------:R-:W-:Y:S05]  /*0310*/  @!P0 BRA `(.L_x_11) ;  /* 0xfffffffc00988947 */ /* 0x000fea000383ffff */
[----:B------:R-:W-:Y:S05]  /*0320*/  BSYNC.RECONVERGENT B0 ;  /* 0x0000000000007941 */ /* 0x000fea0003800200 */
.L_x_7:
[----:B------:R-:W-:Y:S01]  /*0330*/  IMAD R4, R4, R9, RZ ;  /* 0x0000000904047224 */ /* 0x000fe200078e02ff */
[----:B-1----:R-:W1:Y:S04]  /*0340*/  LDC.64 R2, c[0x0][0x388] ;  /* 0x0000e200ff027b82 */ /* 0x002e680000000a00 */
[----:B------:R-:W-:-:S05]  /*0350*/  LEA R4, R4, R5, 0x2 ;  /* 0x0000000504047211 */ /* 0x000fca00078e10ff */
[----:B0-----:R-:W0:Y:S01]  /*0360*/  LDS R5, [R4] ;  /* 0x0000000004057984 */ /* 0x001e220000000800 */
[----:B-1----:R-:W-:-:S05]  /*0370*/  IMAD.WIDE.U32 R2, R7, 0x4, R2 ;  /* 0x0000000407027825 */ /* 0x002fca00078e0002 */
[----:B0-----:R-:W-:Y:S01]  /*0380*/  STG.E desc[UR6][R2.64], R5 ;  /* 0x0000000502007986 */ /* 0x001fe2000c101906 */
[----:B------:R-:W-:Y:S05]  /*0390*/  EXIT ;  /* 0x000000000000794d */ /* 0x000fea0003800000 */
.L_x_12:
        /* <DEDUP_REMOVED lines=14> */
.L_x_14:


//--------------------- .nv.shared._Z7prescanPiS_i --------------------------
	.section	.nv.shared._Z7prescanPiS_i,"aw",@nobits
	.sectionflags	@""
	.align	16
	.zero		1024


//--------------------- .nv.shared.reserved.0     --------------------------
	.section	.nv.shared.reserved.0,"aw",@nobits
	.weak		__nv_reservedSMEM_offset_0_alias
	.size		__nv_reservedSMEM_offset_0_alias, 0, 64
	.other		__nv_reservedSMEM_offset_0_alias,@"STO_CUDA_RESERVED_SHARED STV_DEFAULT"
__nv_reservedSMEM_offset_0_alias:
	.zero		0
	.zero		64


//--------------------- .nv.shared._Z18scan_with_additionPiS_i --------------------------
	.section	.nv.shared._Z18scan_with_additionPiS_i,"aw",@nobits
	.sectionflags	@""
	.align	16
	.zero		1024


//--------------------- .nv.constant0._Z7prescanPiS_i --------------------------
	.section	.nv.constant0._Z7prescanPiS_i,"a",@progbits
	.sectionflags	@""
	.align	4
.nv.constant0._Z7prescanPiS_i:
	.zero		916


//--------------------- .nv.constant0._Z18scan_with_additionPiS_i --------------------------
	.section	.nv.constant0._Z18scan_with_additionPiS_i,"a",@progbits
	.sectionflags	@""
	.align	4
.nv.constant0._Z18scan_with_additionPiS_i:
	.zero		916


//--------------------- SYMBOLS --------------------------

	.type		.nv.reservedSmem.offset0,@object
	.size		.nv.reservedSmem.offset0,0x4
	.type		.nv.reservedSmem.cap,@object
	.size		.nv.reservedSmem.cap,0x4
